	.headerflags	@"EF_CUDA_TEXMODE_UNIFIED EF_CUDA_64BIT_ADDRESS EF_CUDA_ACCELERATORS EF_CUDA_SM90 EF_CUDA_VIRTUAL_SM(EF_CUDA_SM90)"
	.elftype	@"ET_EXEC"


//--------------------- .nv.info                  --------------------------
	.section	.nv.info,"",@"SHT_CUDA_INFO"
	.align	4


	//----- nvinfo : EIATTR_REGCOUNT
	.align		4
        /*0000*/ 	.byte	0x04, 0x2f
        /*0002*/ 	.short	(.L_3 - .L_2)
	.align		4
.L_2:
        /*0004*/ 	.word	index@(triton_poi_fused__native_batch_norm_legit_no_training__prelu_kernel_0)
        /*0008*/ 	.word	0x0000001a


	//----- nvinfo : EIATTR_MIN_STACK_SIZE
	.align		4
.L_3:
        /*000c*/ 	.byte	0x04, 0x12
        /*000e*/ 	.short	(.L_5 - .L_4)
	.align		4
.L_4:
        /*0010*/ 	.word	index@(triton_poi_fused__native_batch_norm_legit_no_training__prelu_kernel_0)
        /*0014*/ 	.word	0x00000000


	//----- nvinfo : EIATTR_FRAME_SIZE
	.align		4
.L_5:
        /*0018*/ 	.byte	0x04, 0x11
        /*001a*/ 	.short	(.L_7 - .L_6)
	.align		4
.L_6:
        /*001c*/ 	.word	index@(triton_poi_fused__native_batch_norm_legit_no_training__prelu_kernel_0)
        /*0020*/ 	.word	0x00000000


	//----- nvinfo : EIATTR_MIN_STACK_SIZE
	.align		4
.L_7:
        /*0024*/ 	.byte	0x04, 0x12
        /*0026*/ 	.short	(.L_9 - .L_8)
	.align		4
.L_8:
        /*0028*/ 	.word	index@(triton_poi_fused__native_batch_norm_legit_no_training__prelu_kernel_0)
        /*002c*/ 	.word	0x00000000
.L_9:


//--------------------- .nv.info.triton_poi_fused__native_batch_norm_legit_no_training__prelu_kernel_0 --------------------------
	.section	.nv.info.triton_poi_fused__native_batch_norm_legit_no_training__prelu_kernel_0,"",@"SHT_CUDA_INFO"
	.sectionflags	@""
	.align	4


	//----- nvinfo : EIATTR_CUDA_API_VERSION
	.align		4
        /*0000*/ 	.byte	0x04, 0x37
        /*0002*/ 	.short	(.L_11 - .L_10)
.L_10:
        /*0004*/ 	.word	0x0000007c


	//----- nvinfo : EIATTR_KPARAM_INFO
	.align		4
.L_11:
        /*0008*/ 	.byte	0x04, 0x17
        /*000a*/ 	.short	(.L_13 - .L_12)
.L_12:
        /*000c*/ 	.word	0x00000000
        /*0010*/ 	.short	0x0007
        /*0012*/ 	.short	0x0038
        /*0014*/ 	.byte	0x00, 0xf0, 0x11, 0x00


	//----- nvinfo : EIATTR_KPARAM_INFO
	.align		4
.L_13:
        /*0018*/ 	.byte	0x04, 0x17
        /*001a*/ 	.short	(.L_15 - .L_14)
.L_14:
        /*001c*/ 	.word	0x00000000
        /*0020*/ 	.short	0x0006
        /*0022*/ 	.short	0x0030
        /*0024*/ 	.byte	0x00, 0xf4, 0x21, 0x00


	//----- nvinfo : EIATTR_KPARAM_INFO
	.align		4
.L_15:
        /*0028*/ 	.byte	0x04, 0x17
        /*002a*/ 	.short	(.L_17 - .L_16)
.L_16:
        /*002c*/ 	.word	0x00000000
        /*0030*/ 	.short	0x0005
        /*0032*/ 	.short	0x0028
        /*0034*/ 	.byte	0x00, 0xf4, 0x21, 0x00


	//----- nvinfo : EIATTR_KPARAM_INFO
	.align		4
.L_17:
        /*0038*/ 	.byte	0x04, 0x17
        /*003a*/ 	.short	(.L_19 - .L_18)
.L_18:
        /*003c*/ 	.word	0x00000000
        /*0040*/ 	.short	0x0004
        /*0042*/ 	.short	0x0020
        /*0044*/ 	.byte	0x00, 0xf4, 0x21, 0x00


	//----- nvinfo : EIATTR_KPARAM_INFO
	.align		4
.L_19:
        /*0048*/ 	.byte	0x04, 0x17
        /*004a*/ 	.short	(.L_21 - .L_20)
.L_20:
        /*004c*/ 	.word	0x00000000
        /*0050*/ 	.short	0x0003
        /*0052*/ 	.short	0x0018
        /*0054*/ 	.byte	0x00, 0xf4, 0x21, 0x00


	//----- nvinfo : EIATTR_KPARAM_INFO
	.align		4
.L_21:
        /*0058*/ 	.byte	0x04, 0x17
        /*005a*/ 	.short	(.L_23 - .L_22)
.L_22:
        /*005c*/ 	.word	0x00000000
        /*0060*/ 	.short	0x0002
        /*0062*/ 	.short	0x0010
        /*0064*/ 	.byte	0x00, 0xf4, 0x21, 0x00


	//----- nvinfo : EIATTR_KPARAM_INFO
	.align		4
.L_23:
        /*0068*/ 	.byte	0x04, 0x17
        /*006a*/ 	.short	(.L_25 - .L_24)
.L_24:
        /*006c*/ 	.word	0x00000000
        /*0070*/ 	.short	0x0001
        /*0072*/ 	.short	0x0008
        /*0074*/ 	.byte	0x00, 0xf4, 0x21, 0x00


	//----- nvinfo : EIATTR_KPARAM_INFO
	.align		4
.L_25:
        /*0078*/ 	.byte	0x04, 0x17
        /*007a*/ 	.short	(.L_27 - .L_26)
.L_26:
        /*007c*/ 	.word	0x00000000
        /*0080*/ 	.short	0x0000
        /*0082*/ 	.short	0x0000
        /*0084*/ 	.byte	0x00, 0xf4, 0x21, 0x00


	//----- nvinfo : EIATTR_SPARSE_MMA_MASK
	.align		4
.L_27:
        /*0088*/ 	.byte	0x03, 0x50
        /*008a*/ 	.short	0x0000


	//----- nvinfo : EIATTR_MAXREG_COUNT
	.align		4
        /*008c*/ 	.byte	0x03, 0x1b
        /*008e*/ 	.short	0x00ff


	//----- nvinfo : EIATTR_EXIT_INSTR_OFFSETS
	.align		4
        /*0090*/ 	.byte	0x04, 0x1c
        /*0092*/ 	.short	(.L_29 - .L_28)


	//   ....[0]....
.L_28:
        /*0094*/ 	.word	0x000004e0


	//   ....[1]....
        /*0098*/ 	.word	0x00000500


	//----- nvinfo : EIATTR_REQNTID
	.align		4
.L_29:
        /*009c*/ 	.byte	0x04, 0x10
        /*009e*/ 	.short	(.L_31 - .L_30)
.L_30:
        /*00a0*/ 	.word	0x00000080
        /*00a4*/ 	.word	0x00000001
        /*00a8*/ 	.word	0x00000001


	//----- nvinfo : EIATTR_CBANK_PARAM_SIZE
	.align		4
.L_31:
        /*00ac*/ 	.byte	0x03, 0x19
        /*00ae*/ 	.short	0x003c


	//----- nvinfo : EIATTR_PARAM_CBANK
	.align		4
        /*00b0*/ 	.byte	0x04, 0x0a
        /*00b2*/ 	.short	(.L_33 - .L_32)
	.align		4
.L_32:
        /*00b4*/ 	.word	index@(.nv.constant0.triton_poi_fused__native_batch_norm_legit_no_training__prelu_kernel_0)
        /*00b8*/ 	.short	0x0210
        /*00ba*/ 	.short	0x003c


	//----- nvinfo : EIATTR_SW_WAR
	.align		4
.L_33:
        /*00bc*/ 	.byte	0x04, 0x36
        /*00be*/ 	.short	(.L_35 - .L_34)
.L_34:
        /*00c0*/ 	.word	0x00000008
.L_35:


//--------------------- .nv.callgraph             --------------------------
	.section	.nv.callgraph,"",@"SHT_CUDA_CALLGRAPH"
	.align	4
	.sectionentsize	8
	.align		4
        /*0000*/ 	.word	0x00000000
	.align		4
        /*0004*/ 	.word	0xffffffff
	.align		4
        /*0008*/ 	.word	0x00000000
	.align		4
        /*000c*/ 	.word	0xfffffffe
	.align		4
        /*0010*/ 	.word	0x00000000
	.align		4
        /*0014*/ 	.word	0xfffffffd
	.align		4
        /*0018*/ 	.word	0x00000000
	.align		4
        /*001c*/ 	.word	0xfffffffc


//--------------------- .nv.constant4             --------------------------
	.section	.nv.constant4,"a",@progbits
	.align	8
	.align		8
.nv.constant4:
        /*0000*/ 	.dword	_$_str
	.align		8
        /*0008*/ 	.dword	_$_str_$_2


//--------------------- .text.triton_poi_fused__native_batch_norm_legit_no_training__prelu_kernel_0 --------------------------
	.section	.text.triton_poi_fused__native_batch_norm_legit_no_training__prelu_kernel_0,"ax",@progbits
	.align	128
        .global         triton_poi_fused__native_batch_norm_legit_no_training__prelu_kernel_0
        .type           triton_poi_fused__native_batch_norm_legit_no_training__prelu_kernel_0,@function
        .size           triton_poi_fused__native_batch_norm_legit_no_training__prelu_kernel_0,(.L_x_1 - triton_poi_fused__native_batch_norm_legit_no_training__prelu_kernel_0)
        .other          triton_poi_fused__native_batch_norm_legit_no_training__prelu_kernel_0,@"STO_CUDA_ENTRY STV_DEFAULT"
triton_poi_fused__native_batch_norm_legit_no_training__prelu_kernel_0:
.text.triton_poi_fused__native_batch_norm_legit_no_training__prelu_kernel_0:
[----:B------:R-:W0:Y:S01]  /*0000*/  LDC R1, c[0x0][0x28] ;  /* 0x00000a00ff017b82 */ /* 0x000e220000000800 */
[----:B------:R-:W1:Y:S01]  /*0010*/  S2R R0, SR_TID.X ;  /* 0x0000000000007919 */ /* 0x000e620000002100 */
[----:B------:R-:W-:Y:S01]  /*0020*/  CS2R R10, SRZ ;  /* 0x00000000000a7805 */ /* 0x000fe2000001ff00 */
[----:B------:R-:W-:-:S05]  /*0030*/  ULDC.64 UR4, c[0x0][0x208] ;  /* 0x0000820000047ab9 */ /* 0x000fca0000000a00 */
[----:B------:R-:W2:Y:S01]  /*0040*/  LDC.64 R18, c[0x0][0x218] ;  /* 0x00008600ff127b82 */ /* 0x000ea20000000a00 */
[----:B------:R-:W3:Y:S07]  /*0050*/  S2R R5, SR_CTAID.X ;  /* 0x0000000000057919 */ /* 0x000eee0000002500 */
[----:B------:R-:W4:Y:S08]  /*0060*/  LDC.64 R20, c[0x0][0x220] ;  /* 0x00008800ff147b82 */ /* 0x000f300000000a00 */
[----:B------:R-:W5:Y:S08]  /*0070*/  LDC.64 R6, c[0x0][0x238] ;  /* 0x00008e00ff067b82 */ /* 0x000f700000000a00 */
[----:B------:R-:W2:Y:S01]  /*0080*/  LDC.64 R8, c[0x0][0x230] ;  /* 0x00008c00ff087b82 */ /* 0x000ea20000000a00 */
[----:B-1----:R-:W-:-:S02]  /*0090*/  SHF.L.U32 R0, R0, 0x1, RZ ;  /* 0x0000000100007819 */ /* 0x002fc400000006ff */
[----:B---3--:R-:W-:Y:S02]  /*00a0*/  SHF.R.S32.HI R3, RZ, 0x17, R5 ;  /* 0x00000017ff037819 */ /* 0x008fe40000011405 */
[----:B------:R-:W-:Y:S02]  /*00b0*/  LOP3.LUT R0, R0, 0xfe, RZ, 0xc0, !PT ;  /* 0x000000fe00007812 */ /* 0x000fe400078ec0ff */
[----:B------:R-:W-:Y:S02]  /*00c0*/  SGXT R3, R3, 0x1 ;  /* 0x000000010303781a */ /* 0x000fe40000000200 */
[----:B------:R-:W-:Y:S02]  /*00d0*/  LEA R0, R5, R0, 0x8 ;  /* 0x0000000005007211 */ /* 0x000fe400078e40ff */
[----:B------:R-:W1:Y:S02]  /*00e0*/  LDC.64 R4, c[0x0][0x228] ;  /* 0x00008a00ff047b82 */ /* 0x000e640000000a00 */
[----:B------:R-:W-:-:S02]  /*00f0*/  LEA.HI R3, R3, R0, RZ, 0x4 ;  /* 0x0000000003037211 */ /* 0x000fc400078f20ff */
[----:B------:R-:W-:Y:S02]  /*0100*/  ISETP.GE.AND P0, PT, R0, 0x100, PT ;  /* 0x000001000000780c */ /* 0x000fe40003f06270 */
[----:B------:R-:W-:-:S04]  /*0110*/  SHF.R.S32.HI R3, RZ, 0x4, R3 ;  /* 0x00000004ff037819 */ /* 0x000fc80000011403 */
[----:B------:R-:W-:-:S04]  /*0120*/  LEA.HI R2, R3, R3, RZ, 0x2 ;  /* 0x0000000303027211 */ /* 0x000fc800078f10ff */
[----:B------:R-:W-:-:S04]  /*0130*/  LOP3.LUT R2, R2, 0xfffffffc, RZ, 0xc0, !PT ;  /* 0xfffffffc02027812 */ /* 0x000fc800078ec0ff */
[----:B------:R-:W-:-:S05]  /*0140*/  IADD3 R15, R3, -R2, RZ ;  /* 0x80000002030f7210 */ /* 0x000fca0007ffe0ff */
[----:B-1----:R-:W-:-:S05]  /*0150*/  IMAD.WIDE R4, R15, 0x4, R4 ;  /* 0x000000040f047825 */ /* 0x002fca00078e0204 */
[----:B------:R-:W3:Y:S04]  /*0160*/  @!P0 LDG.E.EL R10, desc[UR4][R4.64] ;  /* 0x00000004040a8981 */ /* 0x000ee8000c2e1900 */
[----:B------:R1:W3:Y:S01]  /*0170*/  @!P0 LDG.E.EL R11, desc[UR4][R4.64] ;  /* 0x00000004040b8981 */ /* 0x0002e2000c2e1900 */
[----:B------:R-:W-:Y:S02]  /*0180*/  CS2R R2, SRZ ;  /* 0x0000000000027805 */ /* 0x000fe4000001ff00 */
[----:B------:R-:W-:Y:S01]  /*0190*/  CS2R R12, SRZ ;  /* 0x00000000000c7805 */ /* 0x000fe2000001ff00 */
[----:B--2---:R-:W-:Y:S01]  /*01a0*/  IMAD.WIDE R18, R0, 0x4, R18 ;  /* 0x0000000400127825 */ /* 0x004fe200078e0212 */
[----:B------:R-:W-:-:S03]  /*01b0*/  HFMA2.MMA R14, -RZ, RZ, 0, 0 ;  /* 0x00000000ff0e7435 */ /* 0x000fc600000001ff */
[C---:B----4-:R-:W-:Y:S01]  /*01c0*/  IMAD.WIDE R20, R15.reuse, 0x4, R20 ;  /* 0x000000040f147825 */ /* 0x050fe200078e0214 */
[----:B------:R2:W4:Y:S01]  /*01d0*/  @!P0 LDG.E.64 R2, desc[UR4][R18.64] ;  /* 0x0000000412028981 */ /* 0x000522000c1e1b00 */
[----:B-1----:R-:W2:Y:S02]  /*01e0*/  LDC.64 R4, c[0x0][0x240] ;  /* 0x00009000ff047b82 */ /* 0x002ea40000000a00 */
[C---:B-----5:R-:W-:Y:S01]  /*01f0*/  IMAD.WIDE R22, R15.reuse, 0x4, R6 ;  /* 0x000000040f167825 */ /* 0x060fe200078e0206 */
[----:B------:R-:W4:Y:S01]  /*0200*/  @!P0 LDG.E.EL R13, desc[UR4][R20.64] ;  /* 0x00000004140d8981 */ /* 0x000f22000c2e1900 */
[----:B------:R-:W-:Y:S02]  /*0210*/  CS2R R16, SRZ ;  /* 0x0000000000107805 */ /* 0x000fe4000001ff00 */
[----:B------:R-:W-:Y:S01]  /*0220*/  MOV R7, RZ ;  /* 0x000000ff00077202 */ /* 0x000fe20000000f00 */
[----:B------:R-:W5:Y:S01]  /*0230*/  @!P0 LDG.E.EL R12, desc[UR4][R20.64] ;  /* 0x00000004140c8981 */ /* 0x000f62000c2e1900 */
[----:B0-----:R-:W-:-:S03]  /*0240*/  IMAD.WIDE R8, R15, 0x4, R8 ;  /* 0x000000040f087825 */ /* 0x001fc600078e0208 */
[----:B------:R-:W4:Y:S04]  /*0250*/  @!P0 LDG.E.EL R17, desc[UR4][R22.64] ;  /* 0x0000000416118981 */ /* 0x000f28000c2e1900 */
[----:B------:R-:W4:Y:S04]  /*0260*/  @!P0 LDG.E.EL R16, desc[UR4][R8.64] ;  /* 0x0000000408108981 */ /* 0x000f28000c2e1900 */
[----:B------:R0:W4:Y:S04]  /*0270*/  @!P0 LDG.E.EL R14, desc[UR4][R8.64] ;  /* 0x00000004080e8981 */ /* 0x000128000c2e1900 */
[----:B------:R-:W4:Y:S01]  /*0280*/  @!P0 LDG.E.EL R7, desc[UR4][R22.64] ;  /* 0x0000000416078981 */ /* 0x000f22000c2e1900 */
[----:B--2---:R-:W-:Y:S01]  /*0290*/  IMAD.WIDE R18, R15, 0x4, R4 ;  /* 0x000000040f127825 */ /* 0x004fe200078e0204 */
[----:B------:R-:W-:-:S06]  /*02a0*/  CS2R R4, SRZ ;  /* 0x0000000000047805 */ /* 0x000fcc000001ff00 */
[----:B------:R-:W2:Y:S04]  /*02b0*/  @!P0 LDG.E.EL R5, desc[UR4][R18.64] ;  /* 0x0000000412058981 */ /* 0x000ea8000c2e1900 */
[----:B------:R-:W2:Y:S01]  /*02c0*/  @!P0 LDG.E.EL R4, desc[UR4][R18.64] ;  /* 0x0000000412048981 */ /* 0x000ea2000c2e1900 */
[----:B---3--:R-:W-:Y:S01]  /*02d0*/  FADD R10, R10, 0.0010000000474974513054 ;  /* 0x3a83126f0a0a7421 */ /* 0x008fe20000000000 */
[----:B------:R-:W-:-:S03]  /*02e0*/  FADD R11, R11, 0.0010000000474974513054 ;  /* 0x3a83126f0b0b7421 */ /* 0x000fc60000000000 */
[----:B------:R-:W1:Y:S08]  /*02f0*/  MUFU.SQRT R6, R10 ;  /* 0x0000000a00067308 */ /* 0x000e700000002000 */
[----:B0-----:R-:W0:Y:S01]  /*0300*/  MUFU.SQRT R8, R11 ;  /* 0x0000000b00087308 */ /* 0x001e220000002000 */
[C---:B-1----:R-:W-:Y:S02]  /*0310*/  FSETP.GT.AND P1, PT, R6.reuse, 8.50705917302346158658e+37, PT ;  /* 0x7e8000000600780b */ /* 0x042fe40003f24000 */
[----:B------:R-:W-:-:S02]  /*0320*/  FSETP.GEU.AND P3, PT, R6, 1.175494350822287508e-38, PT ;  /* 0x008000000600780b */ /* 0x000fc40003f6e000 */
[C---:B0-----:R-:W-:Y:S02]  /*0330*/  FSETP.GT.AND P2, PT, R8.reuse, 8.50705917302346158658e+37, PT ;  /* 0x7e8000000800780b */ /* 0x041fe40003f44000 */
[----:B------:R-:W-:-:S07]  /*0340*/  FSETP.GEU.AND P4, PT, R8, 1.175494350822287508e-38, PT ;  /* 0x008000000800780b */ /* 0x000fce0003f8e000 */
[----:B------:R-:W-:Y:S01]  /*0350*/  @P1 FMUL R6, R6, 0.25 ;  /* 0x3e80000006061820 */ /* 0x000fe20000400000 */
[----:B------:R-:W-:-:S03]  /*0360*/  HFMA2.MMA R11, -RZ, RZ, 1.625, 0 ;  /* 0x3e800000ff0b7435 */ /* 0x000fc600000001ff */
[----:B------:R-:W-:Y:S01]  /*0370*/  @!P3 FMUL R6, R6, 16777216 ;  /* 0x4b8000000606b820 */ /* 0x000fe20000400000 */
[----:B------:R-:W-:-:S04]  /*0380*/  @P2 FMUL R8, R8, 0.25 ;  /* 0x3e80000008082820 */ /* 0x000fc80000400000 */
[----:B------:R-:W-:Y:S01]  /*0390*/  @!P4 FMUL R8, R8, 16777216 ;  /* 0x4b8000000808c820 */ /* 0x000fe20000400000 */
[----:B------:R-:W0:Y:S01]  /*03a0*/  MUFU.RCP R6, R6 ;  /* 0x0000000600067308 */ /* 0x000e220000001000 */
[----:B------:R-:W-:-:S07]  /*03b0*/  FSEL R9, R11, 1, P1 ;  /* 0x3f8000000b097808 */ /* 0x000fce0000800000 */
[----:B------:R-:W1:Y:S01]  /*03c0*/  MUFU.RCP R8, R8 ;  /* 0x0000000800087308 */ /* 0x000e620000001000 */
[----:B------:R-:W-:Y:S01]  /*03d0*/  FSEL R11, R11, 1, P2 ;  /* 0x3f8000000b0b7808 */ /* 0x000fe20001000000 */
[----:B------:R-:W-:-:S04]  /*03e0*/  @!P3 FMUL R9, R9, 16777216 ;  /* 0x4b8000000909b820 */ /* 0x000fc80000400000 */
[----:B------:R-:W-:Y:S01]  /*03f0*/  @!P4 FMUL R11, R11, 16777216 ;  /* 0x4b8000000b0bc820 */ /* 0x000fe20000400000 */
[----:B----4-:R-:W-:Y:S01]  /*0400*/  FADD R13, -R13, R2 ;  /* 0x000000020d0d7221 */ /* 0x010fe20000000100 */
[----:B-----5:R-:W-:Y:S01]  /*0410*/  FADD R12, -R12, R3 ;  /* 0x000000030c0c7221 */ /* 0x020fe20000000100 */
[----:B0-----:R-:W-:Y:S01]  /*0420*/  FMUL R10, R6, R9 ;  /* 0x00000009060a7220 */ /* 0x001fe20000400000 */
[----:B------:R-:W0:Y:S01]  /*0430*/  LDC.64 R2, c[0x0][0x210] ;  /* 0x00008400ff027b82 */ /* 0x000e220000000a00 */
[----:B-1----:R-:W-:Y:S02]  /*0440*/  FMUL R11, R8, R11 ;  /* 0x0000000b080b7220 */ /* 0x002fe40000400000 */
[----:B------:R-:W-:Y:S02]  /*0450*/  FMUL R10, R13, R10 ;  /* 0x0000000a0d0a7220 */ /* 0x000fe40000400000 */
[----:B------:R-:W-:Y:S02]  /*0460*/  FMUL R12, R12, R11 ;  /* 0x0000000b0c0c7220 */ /* 0x000fe40000400000 */
[----:B------:R-:W-:-:S02]  /*0470*/  FFMA R6, R10, R16, R17 ;  /* 0x000000100a067223 */ /* 0x000fc40000000011 */
[----:B------:R-:W-:-:S03]  /*0480*/  FFMA R7, R12, R14, R7 ;  /* 0x0000000e0c077223 */ /* 0x000fc60000000007 */
[----:B------:R-:W-:Y:S02]  /*0490*/  FSETP.GT.AND P1, PT, R6, RZ, PT ;  /* 0x000000ff0600720b */ /* 0x000fe40003f24000 */
[----:B------:R-:W-:Y:S01]  /*04a0*/  FSETP.GT.AND P2, PT, R7, RZ, PT ;  /* 0x000000ff0700720b */ /* 0x000fe20003f44000 */
[----:B0-----:R-:W-:-:S10]  /*04b0*/  IMAD.WIDE R2, R0, 0x4, R2 ;  /* 0x0000000400027825 */ /* 0x001fd400078e0202 */
[----:B--2---:R-:W-:Y:S02]  /*04c0*/  @!P1 FMUL R6, R6, R5 ;  /* 0x0000000506069220 */ /* 0x004fe40000400000 */
[----:B------:R-:W-:Y:S01]  /*04d0*/  @!P2 FMUL R7, R7, R4 ;  /* 0x000000040707a220 */ /* 0x000fe20000400000 */
[----:B------:R-:W-:Y:S06]  /*04e0*/  @P0 EXIT ;  /* 0x000000000000094d */ /* 0x000fec0003800000 */
[----:B------:R-:W-:Y:S01]  /*04f0*/  STG.E.64 desc[UR4][R2.64], R6 ;  /* 0x0000000602007986 */ /* 0x000fe2000c101b04 */
[----:B------:R-:W-:Y:S05]  /*0500*/  EXIT ;  /* 0x000000000000794d */ /* 0x000fea0003800000 */
.L_x_0:
[----:B------:R-:W-:-:S00]  /*0510*/  BRA `(.L_x_0) ;  /* 0xfffffffc00fc7947 */ /* 0x000fc0000383ffff */
[----:B------:R-:W-:-:S00]  /*0520*/  NOP ;  /* 0x0000000000007918 */ /* 0x000fc00000000000 */
        /* <DEDUP_REMOVED lines=13> */
.L_x_1:


//--------------------- .nv.global.init           --------------------------
	.section	.nv.global.init,"aw",@progbits
.nv.global.init:
	.type		_$_str,@object
	.size		_$_str,(_$_str_$_2 - _$_str)
_$_str:
        /*0000*/ 	.byte	0x5f, 0x5f, 0x43, 0x55, 0x44, 0x41, 0x5f, 0x46, 0x54, 0x5a, 0x00
	.type		_$_str_$_2,@object
	.size		_$_str_$_2,(.L_1 - _$_str_$_2)
_$_str_$_2:
        /*000b*/ 	.byte	0x5f, 0x5f, 0x43, 0x55, 0x44, 0x41, 0x5f, 0x50, 0x52, 0x45, 0x43, 0x5f, 0x53, 0x51, 0x52, 0x54
        /*001b*/ 	.byte	0x00
.L_1:


//--------------------- .nv.constant0.triton_poi_fused__native_batch_norm_legit_no_training__prelu_kernel_0 --------------------------
	.section	.nv.constant0.triton_poi_fused__native_batch_norm_legit_no_training__prelu_kernel_0,"a",@progbits
	.sectionflags	@""
	.align	4
.nv.constant0.triton_poi_fused__native_batch_norm_legit_no_training__prelu_kernel_0:
	.zero		588
